	.headerflags	@"EF_CUDA_TEXMODE_UNIFIED EF_CUDA_64BIT_ADDRESS EF_CUDA_ACCELERATORS EF_CUDA_SM90 EF_CUDA_VIRTUAL_SM(EF_CUDA_SM90)"
	.elftype	@"ET_EXEC"


//--------------------- .nv.info                  --------------------------
	.section	.nv.info,"",@"SHT_CUDA_INFO"
	.align	4


	//----- nvinfo : EIATTR_REGCOUNT
	.align		4
        /*0000*/ 	.byte	0x04, 0x2f
        /*0002*/ 	.short	(.L_3 - .L_2)
	.align		4
.L_2:
        /*0004*/ 	.word	index@(triton_poi_fused__native_batch_norm_legit_no_training_convolution_relu_8)
        /*0008*/ 	.word	0x00000016


	//----- nvinfo : EIATTR_MIN_STACK_SIZE
	.align		4
.L_3:
        /*000c*/ 	.byte	0x04, 0x12
        /*000e*/ 	.short	(.L_5 - .L_4)
	.align		4
.L_4:
        /*0010*/ 	.word	index@(triton_poi_fused__native_batch_norm_legit_no_training_convolution_relu_8)
        /*0014*/ 	.word	0x00000000


	//----- nvinfo : EIATTR_FRAME_SIZE
	.align		4
.L_5:
        /*0018*/ 	.byte	0x04, 0x11
        /*001a*/ 	.short	(.L_7 - .L_6)
	.align		4
.L_6:
        /*001c*/ 	.word	index@(triton_poi_fused__native_batch_norm_legit_no_training_convolution_relu_8)
        /*0020*/ 	.word	0x00000000


	//----- nvinfo : EIATTR_MIN_STACK_SIZE
	.align		4
.L_7:
        /*0024*/ 	.byte	0x04, 0x12
        /*0026*/ 	.short	(.L_9 - .L_8)
	.align		4
.L_8:
        /*0028*/ 	.word	index@(triton_poi_fused__native_batch_norm_legit_no_training_convolution_relu_8)
        /*002c*/ 	.word	0x00000000
.L_9:


//--------------------- .nv.info.triton_poi_fused__native_batch_norm_legit_no_training_convolution_relu_8 --------------------------
	.section	.nv.info.triton_poi_fused__native_batch_norm_legit_no_training_convolution_relu_8,"",@"SHT_CUDA_INFO"
	.sectionflags	@""
	.align	4


	//----- nvinfo : EIATTR_CUDA_API_VERSION
	.align		4
        /*0000*/ 	.byte	0x04, 0x37
        /*0002*/ 	.short	(.L_11 - .L_10)
.L_10:
        /*0004*/ 	.word	0x0000007c


	//----- nvinfo : EIATTR_KPARAM_INFO
	.align		4
.L_11:
        /*0008*/ 	.byte	0x04, 0x17
        /*000a*/ 	.short	(.L_13 - .L_12)
.L_12:
        /*000c*/ 	.word	0x00000000
        /*0010*/ 	.short	0x0007
        /*0012*/ 	.short	0x0038
        /*0014*/ 	.byte	0x00, 0xf0, 0x11, 0x00


	//----- nvinfo : EIATTR_KPARAM_INFO
	.align		4
.L_13:
        /*0018*/ 	.byte	0x04, 0x17
        /*001a*/ 	.short	(.L_15 - .L_14)
.L_14:
        /*001c*/ 	.word	0x00000000
        /*0020*/ 	.short	0x0006
        /*0022*/ 	.short	0x0030
        /*0024*/ 	.byte	0x00, 0xf4, 0x21, 0x00


	//----- nvinfo : EIATTR_KPARAM_INFO
	.align		4
.L_15:
        /*0028*/ 	.byte	0x04, 0x17
        /*002a*/ 	.short	(.L_17 - .L_16)
.L_16:
        /*002c*/ 	.word	0x00000000
        /*0030*/ 	.short	0x0005
        /*0032*/ 	.short	0x0028
        /*0034*/ 	.byte	0x00, 0xf4, 0x21, 0x00


	//----- nvinfo : EIATTR_KPARAM_INFO
	.align		4
.L_17:
        /*0038*/ 	.byte	0x04, 0x17
        /*003a*/ 	.short	(.L_19 - .L_18)
.L_18:
        /*003c*/ 	.word	0x00000000
        /*0040*/ 	.short	0x0004
        /*0042*/ 	.short	0x0020
        /*0044*/ 	.byte	0x00, 0xf4, 0x21, 0x00


	//----- nvinfo : EIATTR_KPARAM_INFO
	.align		4
.L_19:
        /*0048*/ 	.byte	0x04, 0x17
        /*004a*/ 	.short	(.L_21 - .L_20)
.L_20:
        /*004c*/ 	.word	0x00000000
        /*0050*/ 	.short	0x0003
        /*0052*/ 	.short	0x0018
        /*0054*/ 	.byte	0x00, 0xf4, 0x21, 0x00


	//----- nvinfo : EIATTR_KPARAM_INFO
	.align		4
.L_21:
        /*0058*/ 	.byte	0x04, 0x17
        /*005a*/ 	.short	(.L_23 - .L_22)
.L_22:
        /*005c*/ 	.word	0x00000000
        /*0060*/ 	.short	0x0002
        /*0062*/ 	.short	0x0010
        /*0064*/ 	.byte	0x00, 0xf4, 0x21, 0x00


	//----- nvinfo : EIATTR_KPARAM_INFO
	.align		4
.L_23:
        /*0068*/ 	.byte	0x04, 0x17
        /*006a*/ 	.short	(.L_25 - .L_24)
.L_24:
        /*006c*/ 	.word	0x00000000
        /*0070*/ 	.short	0x0001
        /*0072*/ 	.short	0x0008
        /*0074*/ 	.byte	0x00, 0xf4, 0x21, 0x00


	//----- nvinfo : EIATTR_KPARAM_INFO
	.align		4
.L_25:
        /*0078*/ 	.byte	0x04, 0x17
        /*007a*/ 	.short	(.L_27 - .L_26)
.L_26:
        /*007c*/ 	.word	0x00000000
        /*0080*/ 	.short	0x0000
        /*0082*/ 	.short	0x0000
        /*0084*/ 	.byte	0x00, 0xf4, 0x21, 0x00


	//----- nvinfo : EIATTR_SPARSE_MMA_MASK
	.align		4
.L_27:
        /*0088*/ 	.byte	0x03, 0x50
        /*008a*/ 	.short	0x0000


	//----- nvinfo : EIATTR_MAXREG_COUNT
	.align		4
        /*008c*/ 	.byte	0x03, 0x1b
        /*008e*/ 	.short	0x00ff


	//----- nvinfo : EIATTR_EXIT_INSTR_OFFSETS
	.align		4
        /*0090*/ 	.byte	0x04, 0x1c
        /*0092*/ 	.short	(.L_29 - .L_28)


	//   ....[0]....
.L_28:
        /*0094*/ 	.word	0x000003c0


	//----- nvinfo : EIATTR_REQNTID
	.align		4
.L_29:
        /*0098*/ 	.byte	0x04, 0x10
        /*009a*/ 	.short	(.L_31 - .L_30)
.L_30:
        /*009c*/ 	.word	0x00000100
        /*00a0*/ 	.word	0x00000001
        /*00a4*/ 	.word	0x00000001


	//----- nvinfo : EIATTR_CBANK_PARAM_SIZE
	.align		4
.L_31:
        /*00a8*/ 	.byte	0x03, 0x19
        /*00aa*/ 	.short	0x003c


	//----- nvinfo : EIATTR_PARAM_CBANK
	.align		4
        /*00ac*/ 	.byte	0x04, 0x0a
        /*00ae*/ 	.short	(.L_33 - .L_32)
	.align		4
.L_32:
        /*00b0*/ 	.word	index@(.nv.constant0.triton_poi_fused__native_batch_norm_legit_no_training_convolution_relu_8)
        /*00b4*/ 	.short	0x0210
        /*00b6*/ 	.short	0x003c


	//----- nvinfo : EIATTR_SW_WAR
	.align		4
.L_33:
        /*00b8*/ 	.byte	0x04, 0x36
        /*00ba*/ 	.short	(.L_35 - .L_34)
.L_34:
        /*00bc*/ 	.word	0x00000008
.L_35:


//--------------------- .nv.callgraph             --------------------------
	.section	.nv.callgraph,"",@"SHT_CUDA_CALLGRAPH"
	.align	4
	.sectionentsize	8
	.align		4
        /*0000*/ 	.word	0x00000000
	.align		4
        /*0004*/ 	.word	0xffffffff
	.align		4
        /*0008*/ 	.word	0x00000000
	.align		4
        /*000c*/ 	.word	0xfffffffe
	.align		4
        /*0010*/ 	.word	0x00000000
	.align		4
        /*0014*/ 	.word	0xfffffffd
	.align		4
        /*0018*/ 	.word	0x00000000
	.align		4
        /*001c*/ 	.word	0xfffffffc


//--------------------- .nv.constant4             --------------------------
	.section	.nv.constant4,"a",@progbits
	.align	8
	.align		8
.nv.constant4:
        /*0000*/ 	.dword	_$_str
	.align		8
        /*0008*/ 	.dword	_$_str_$_2


//--------------------- .text.triton_poi_fused__native_batch_norm_legit_no_training_convolution_relu_8 --------------------------
	.section	.text.triton_poi_fused__native_batch_norm_legit_no_training_convolution_relu_8,"ax",@progbits
	.align	128
        .global         triton_poi_fused__native_batch_norm_legit_no_training_convolution_relu_8
        .type           triton_poi_fused__native_batch_norm_legit_no_training_convolution_relu_8,@function
        .size           triton_poi_fused__native_batch_norm_legit_no_training_convolution_relu_8,(.L_x_1 - triton_poi_fused__native_batch_norm_legit_no_training_convolution_relu_8)
        .other          triton_poi_fused__native_batch_norm_legit_no_training_convolution_relu_8,@"STO_CUDA_ENTRY STV_DEFAULT"
triton_poi_fused__native_batch_norm_legit_no_training_convolution_relu_8:
.text.triton_poi_fused__native_batch_norm_legit_no_training_convolution_relu_8:
[----:B------:R-:W-:Y:S01]  /*0000*/  LDC R1, c[0x0][0x28] ;  /* 0x00000a00ff017b82 */ /* 0x000fe20000000800 */
[----:B------:R-:W1:Y:S07]  /*0010*/  S2R R0, SR_TID.X ;  /* 0x0000000000007919 */ /* 0x000e6e0000002100 */
[----:B------:R-:W2:Y:S01]  /*0020*/  LDC.64 R14, c[0x0][0x228] ;  /* 0x00008a00ff0e7b82 */ /* 0x000ea20000000a00 */
[----:B------:R-:W-:Y:S01]  /*0030*/  ULDC.64 UR4, c[0x0][0x208] ;  /* 0x0000820000047ab9 */ /* 0x000fe20000000a00 */
[----:B------:R-:W3:Y:S06]  /*0040*/  S2R R5, SR_CTAID.X ;  /* 0x0000000000057919 */ /* 0x000eec0000002500 */
[----:B------:R-:W4:Y:S08]  /*0050*/  LDC.64 R10, c[0x0][0x218] ;  /* 0x00008600ff0a7b82 */ /* 0x000f300000000a00 */
[----:B------:R-:W5:Y:S08]  /*0060*/  LDC.64 R12, c[0x0][0x220] ;  /* 0x00008800ff0c7b82 */ /* 0x000f700000000a00 */
[----:B------:R-:W4:Y:S01]  /*0070*/  LDC.64 R16, c[0x0][0x230] ;  /* 0x00008c00ff107b82 */ /* 0x000f220000000a00 */
[----:B-1----:R-:W-:-:S02]  /*0080*/  SHF.L.U32 R0, R0, 0x1, RZ ;  /* 0x0000000100007819 */ /* 0x002fc400000006ff */
[----:B---3--:R-:W-:Y:S02]  /*0090*/  SHF.R.S32.HI R3, RZ, 0x16, R5 ;  /* 0x00000016ff037819 */ /* 0x008fe40000011405 */
[----:B------:R-:W-:Y:S02]  /*00a0*/  LOP3.LUT R0, R0, 0x1fe, RZ, 0xc0, !PT ;  /* 0x000001fe00007812 */ /* 0x000fe400078ec0ff */
[----:B------:R-:W-:Y:S02]  /*00b0*/  SGXT R3, R3, 0x1 ;  /* 0x000000010303781a */ /* 0x000fe40000000200 */
[----:B------:R-:W-:-:S04]  /*00c0*/  LEA R0, R5, R0, 0x9 ;  /* 0x0000000005007211 */ /* 0x000fc800078e48ff */
[----:B------:R-:W-:-:S04]  /*00d0*/  LEA.HI R3, R3, R0, RZ, 0xc ;  /* 0x0000000003037211 */ /* 0x000fc800078f60ff */
[----:B------:R-:W-:-:S05]  /*00e0*/  SHF.R.S32.HI R3, RZ, 0xc, R3 ;  /* 0x0000000cff037819 */ /* 0x000fca0000011403 */
[----:B------:R-:W-:-:S05]  /*00f0*/  IMAD.HI R2, R3, 0x2aaaaaab, RZ ;  /* 0x2aaaaaab03027827 */ /* 0x000fca00078e02ff */
[----:B------:R-:W-:-:S04]  /*0100*/  SHF.R.U32.HI R5, RZ, 0x1f, R2 ;  /* 0x0000001fff057819 */ /* 0x000fc80000011602 */
[----:B------:R-:W-:Y:S02]  /*0110*/  LEA.HI R2, R2, R5, RZ, 0x1d ;  /* 0x0000000502027211 */ /* 0x000fe400078fe8ff */
[----:B------:R-:W1:Y:S03]  /*0120*/  LDC.64 R4, c[0x0][0x238] ;  /* 0x00008e00ff047b82 */ /* 0x000e660000000a00 */
[----:B------:R-:W-:-:S04]  /*0130*/  IMAD R19, R2, -0x30, R3 ;  /* 0xffffffd002137824 */ /* 0x000fc800078e0203 */
[C---:B--2---:R-:W-:Y:S01]  /*0140*/  IMAD.WIDE R14, R19.reuse, 0x4, R14 ;  /* 0x00000004130e7825 */ /* 0x044fe200078e020e */
[----:B------:R-:W2:Y:S04]  /*0150*/  LDC.64 R2, c[0x0][0x210] ;  /* 0x00008400ff027b82 */ /* 0x000ea80000000a00 */
[----:B------:R3:W3:Y:S01]  /*0160*/  LDG.E.EL R18, desc[UR4][R14.64] ;  /* 0x000000040e127981 */ /* 0x0006e2000c2e1900 */
[----:B----4-:R-:W-:-:S04]  /*0170*/  IMAD.WIDE R10, R19, 0x4, R10 ;  /* 0x00000004130a7825 */ /* 0x010fc800078e020a */
[----:B-----5:R-:W-:Y:S01]  /*0180*/  IMAD.WIDE R12, R19, 0x4, R12 ;  /* 0x00000004130c7825 */ /* 0x020fe200078e020c */
[----:B------:R4:W5:Y:S04]  /*0190*/  LDG.E.EL R8, desc[UR4][R10.64] ;  /* 0x000000040a087981 */ /* 0x000968000c2e1900 */
[----:B------:R-:W5:Y:S01]  /*01a0*/  LDG.E.EL R9, desc[UR4][R12.64] ;  /* 0x000000040c097981 */ /* 0x000f62000c2e1900 */
[----:B--2---:R-:W-:-:S05]  /*01b0*/  IMAD.WIDE R2, R0, 0x4, R2 ;  /* 0x0000000400027825 */ /* 0x004fca00078e0202 */
[----:B------:R-:W5:Y:S01]  /*01c0*/  LDG.E.64 R6, desc[UR4][R2.64] ;  /* 0x0000000402067981 */ /* 0x000f62000c1e1b00 */
[----:B0--3--:R-:W-:-:S04]  /*01d0*/  IMAD.WIDE R14, R19, 0x4, R16 ;  /* 0x00000004130e7825 */ /* 0x009fc800078e0210 */
[----:B-1----:R-:W-:Y:S02]  /*01e0*/  IMAD.WIDE R16, R19, 0x4, R4 ;  /* 0x0000000413107825 */ /* 0x002fe400078e0204 */
[----:B------:R-:W2:Y:S01]  /*01f0*/  LDG.E.EL R14, desc[UR4][R14.64] ;  /* 0x000000040e0e7981 */ /* 0x000ea2000c2e1900 */
[----:B----4-:R-:W-:Y:S01]  /*0200*/  HFMA2.MMA R10, -RZ, RZ, 1.625, 0 ;  /* 0x3e800000ff0a7435 */ /* 0x010fe200000001ff */
[----:B------:R-:W0:Y:S02]  /*0210*/  LDC.64 R4, c[0x0][0x240] ;  /* 0x00009000ff047b82 */ /* 0x000e240000000a00 */
[----:B------:R-:W2:Y:S01]  /*0220*/  LDG.E.EL R17, desc[UR4][R16.64] ;  /* 0x0000000410117981 */ /* 0x000ea2000c2e1900 */
[----:B0-----:R-:W-:-:S04]  /*0230*/  IMAD.WIDE R4, R0, 0x4, R4 ;  /* 0x0000000400047825 */ /* 0x001fc800078e0204 */
[----:B------:R-:W-:-:S04]  /*0240*/  FADD R18, R18, 9.9999997473787516356e-06 ;  /* 0x3727c5ac12127421 */ /* 0x000fc80000000000 */
[----:B------:R-:W0:Y:S02]  /*0250*/  MUFU.SQRT R19, R18 ;  /* 0x0000001200137308 */ /* 0x000e240000002000 */
[C---:B0-----:R-:W-:Y:S02]  /*0260*/  FSETP.GT.AND P0, PT, R19.reuse, 8.50705917302346158658e+37, PT ;  /* 0x7e8000001300780b */ /* 0x041fe40003f04000 */
[----:B------:R-:W-:-:S11]  /*0270*/  FSETP.GEU.AND P1, PT, R19, 1.175494350822287508e-38, PT ;  /* 0x008000001300780b */ /* 0x000fd60003f2e000 */
[----:B------:R-:W-:-:S04]  /*0280*/  @P0 FMUL R19, R19, 0.25 ;  /* 0x3e80000013130820 */ /* 0x000fc80000400000 */
[----:B------:R-:W-:-:S06]  /*0290*/  @!P1 FMUL R19, R19, 16777216 ;  /* 0x4b80000013139820 */ /* 0x000fcc0000400000 */
[----:B------:R-:W0:Y:S01]  /*02a0*/  MUFU.RCP R19, R19 ;  /* 0x0000001300137308 */ /* 0x000e220000001000 */
[----:B------:R-:W-:Y:S01]  /*02b0*/  FSEL R10, R10, 1, P0 ;  /* 0x3f8000000a0a7808 */ /* 0x000fe20000000000 */
[--C-:B-----5:R-:W-:Y:S01]  /*02c0*/  FADD R6, R6, R8.reuse ;  /* 0x0000000806067221 */ /* 0x120fe20000000000 */
[----:B------:R-:W-:-:S03]  /*02d0*/  FADD R7, R7, R8 ;  /* 0x0000000807077221 */ /* 0x000fc60000000000 */
[----:B------:R-:W-:Y:S01]  /*02e0*/  @!P1 FMUL R10, R10, 16777216 ;  /* 0x4b8000000a0a9820 */ /* 0x000fe20000400000 */
[C---:B------:R-:W-:Y:S01]  /*02f0*/  FADD R8, -R9.reuse, R6 ;  /* 0x0000000609087221 */ /* 0x040fe20000000100 */
[----:B------:R-:W-:Y:S02]  /*0300*/  FADD R9, -R9, R7 ;  /* 0x0000000709097221 */ /* 0x000fe40000000100 */
[----:B0-----:R-:W-:-:S04]  /*0310*/  FMUL R10, R19, R10 ;  /* 0x0000000a130a7220 */ /* 0x001fc80000400000 */
[-C--:B------:R-:W-:Y:S01]  /*0320*/  FMUL R8, R8, R10.reuse ;  /* 0x0000000a08087220 */ /* 0x080fe20000400000 */
[----:B------:R-:W-:-:S03]  /*0330*/  FMUL R10, R9, R10 ;  /* 0x0000000a090a7220 */ /* 0x000fc60000400000 */
[C-C-:B--2---:R-:W-:Y:S01]  /*0340*/  FFMA R8, R14.reuse, R8, R17.reuse ;  /* 0x000000080e087223 */ /* 0x144fe20000000011 */
[----:B------:R-:W-:-:S04]  /*0350*/  FFMA R10, R14, R10, R17 ;  /* 0x0000000a0e0a7223 */ /* 0x000fc80000000011 */
[----:B------:R-:W-:Y:S02]  /*0360*/  FSETP.GEU.AND P0, PT, R8, RZ, PT ;  /* 0x000000ff0800720b */ /* 0x000fe40003f0e000 */
[----:B------:R-:W-:Y:S02]  /*0370*/  FSETP.GEU.AND P1, PT, R10, RZ, PT ;  /* 0x000000ff0a00720b */ /* 0x000fe40003f2e000 */
[----:B------:R-:W-:Y:S02]  /*0380*/  FSEL R8, R8, RZ, P0 ;  /* 0x000000ff08087208 */ /* 0x000fe40000000000 */
[----:B------:R-:W-:Y:S01]  /*0390*/  FSEL R9, R10, RZ, P1 ;  /* 0x000000ff0a097208 */ /* 0x000fe20000800000 */
[----:B------:R-:W-:Y:S04]  /*03a0*/  STG.E.64 desc[UR4][R2.64], R6 ;  /* 0x0000000602007986 */ /* 0x000fe8000c101b04 */
[----:B------:R-:W-:Y:S01]  /*03b0*/  STG.E.64 desc[UR4][R4.64], R8 ;  /* 0x0000000804007986 */ /* 0x000fe2000c101b04 */
[----:B------:R-:W-:Y:S05]  /*03c0*/  EXIT ;  /* 0x000000000000794d */ /* 0x000fea0003800000 */
.L_x_0:
[----:B------:R-:W-:-:S00]  /*03d0*/  BRA `(.L_x_0) ;  /* 0xfffffffc00fc7947 */ /* 0x000fc0000383ffff */
[----:B------:R-:W-:-:S00]  /*03e0*/  NOP ;  /* 0x0000000000007918 */ /* 0x000fc00000000000 */
        /* <DEDUP_REMOVED lines=9> */
.L_x_1:


//--------------------- .nv.global.init           --------------------------
	.section	.nv.global.init,"aw",@progbits
.nv.global.init:
	.type		_$_str,@object
	.size		_$_str,(_$_str_$_2 - _$_str)
_$_str:
        /*0000*/ 	.byte	0x5f, 0x5f, 0x43, 0x55, 0x44, 0x41, 0x5f, 0x46, 0x54, 0x5a, 0x00
	.type		_$_str_$_2,@object
	.size		_$_str_$_2,(.L_1 - _$_str_$_2)
_$_str_$_2:
        /*000b*/ 	.byte	0x5f, 0x5f, 0x43, 0x55, 0x44, 0x41, 0x5f, 0x50, 0x52, 0x45, 0x43, 0x5f, 0x53, 0x51, 0x52, 0x54
        /*001b*/ 	.byte	0x00
.L_1:


//--------------------- .nv.constant0.triton_poi_fused__native_batch_norm_legit_no_training_convolution_relu_8 --------------------------
	.section	.nv.constant0.triton_poi_fused__native_batch_norm_legit_no_training_convolution_relu_8,"a",@progbits
	.sectionflags	@""
	.align	4
.nv.constant0.triton_poi_fused__native_batch_norm_legit_no_training_convolution_relu_8:
	.zero		588
